	.headerflags	@"EF_CUDA_TEXMODE_UNIFIED EF_CUDA_64BIT_ADDRESS EF_CUDA_ACCELERATORS EF_CUDA_SM90 EF_CUDA_VIRTUAL_SM(EF_CUDA_SM90)"
	.elftype	@"ET_EXEC"


//--------------------- .nv.info                  --------------------------
	.section	.nv.info,"",@"SHT_CUDA_INFO"
	.align	4


	//----- nvinfo : EIATTR_REGCOUNT
	.align		4
        /*0000*/ 	.byte	0x04, 0x2f
        /*0002*/ 	.short	(.L_3 - .L_2)
	.align		4
.L_2:
        /*0004*/ 	.word	index@(triton_poi_fused__native_batch_norm_legit_no_training_add_relu_17)
        /*0008*/ 	.word	0x00000028


	//----- nvinfo : EIATTR_MIN_STACK_SIZE
	.align		4
.L_3:
        /*000c*/ 	.byte	0x04, 0x12
        /*000e*/ 	.short	(.L_5 - .L_4)
	.align		4
.L_4:
        /*0010*/ 	.word	index@(triton_poi_fused__native_batch_norm_legit_no_training_add_relu_17)
        /*0014*/ 	.word	0x00000000


	//----- nvinfo : EIATTR_FRAME_SIZE
	.align		4
.L_5:
        /*0018*/ 	.byte	0x04, 0x11
        /*001a*/ 	.short	(.L_7 - .L_6)
	.align		4
.L_6:
        /*001c*/ 	.word	index@(triton_poi_fused__native_batch_norm_legit_no_training_add_relu_17)
        /*0020*/ 	.word	0x00000000


	//----- nvinfo : EIATTR_MIN_STACK_SIZE
	.align		4
.L_7:
        /*0024*/ 	.byte	0x04, 0x12
        /*0026*/ 	.short	(.L_9 - .L_8)
	.align		4
.L_8:
        /*0028*/ 	.word	index@(triton_poi_fused__native_batch_norm_legit_no_training_add_relu_17)
        /*002c*/ 	.word	0x00000000
.L_9:


//--------------------- .nv.info.triton_poi_fused__native_batch_norm_legit_no_training_add_relu_17 --------------------------
	.section	.nv.info.triton_poi_fused__native_batch_norm_legit_no_training_add_relu_17,"",@"SHT_CUDA_INFO"
	.sectionflags	@""
	.align	4


	//----- nvinfo : EIATTR_CUDA_API_VERSION
	.align		4
        /*0000*/ 	.byte	0x04, 0x37
        /*0002*/ 	.short	(.L_11 - .L_10)
.L_10:
        /*0004*/ 	.word	0x0000007c


	//----- nvinfo : EIATTR_KPARAM_INFO
	.align		4
.L_11:
        /*0008*/ 	.byte	0x04, 0x17
        /*000a*/ 	.short	(.L_13 - .L_12)
.L_12:
        /*000c*/ 	.word	0x00000000
        /*0010*/ 	.short	0x000b
        /*0012*/ 	.short	0x0058
        /*0014*/ 	.byte	0x00, 0xf0, 0x11, 0x00


	//----- nvinfo : EIATTR_KPARAM_INFO
	.align		4
.L_13:
        /*0018*/ 	.byte	0x04, 0x17
        /*001a*/ 	.short	(.L_15 - .L_14)
.L_14:
        /*001c*/ 	.word	0x00000000
        /*0020*/ 	.short	0x000a
        /*0022*/ 	.short	0x0050
        /*0024*/ 	.byte	0x00, 0xf4, 0x21, 0x00


	//----- nvinfo : EIATTR_KPARAM_INFO
	.align		4
.L_15:
        /*0028*/ 	.byte	0x04, 0x17
        /*002a*/ 	.short	(.L_17 - .L_16)
.L_16:
        /*002c*/ 	.word	0x00000000
        /*0030*/ 	.short	0x0009
        /*0032*/ 	.short	0x0048
        /*0034*/ 	.byte	0x00, 0xf4, 0x21, 0x00


	//----- nvinfo : EIATTR_KPARAM_INFO
	.align		4
.L_17:
        /*0038*/ 	.byte	0x04, 0x17
        /*003a*/ 	.short	(.L_19 - .L_18)
.L_18:
        /*003c*/ 	.word	0x00000000
        /*0040*/ 	.short	0x0008
        /*0042*/ 	.short	0x0040
        /*0044*/ 	.byte	0x00, 0xf4, 0x21, 0x00


	//----- nvinfo : EIATTR_KPARAM_INFO
	.align		4
.L_19:
        /*0048*/ 	.byte	0x04, 0x17
        /*004a*/ 	.short	(.L_21 - .L_20)
.L_20:
        /*004c*/ 	.word	0x00000000
        /*0050*/ 	.short	0x0007
        /*0052*/ 	.short	0x0038
        /*0054*/ 	.byte	0x00, 0xf4, 0x21, 0x00


	//----- nvinfo : EIATTR_KPARAM_INFO
	.align		4
.L_21:
        /*0058*/ 	.byte	0x04, 0x17
        /*005a*/ 	.short	(.L_23 - .L_22)
.L_22:
        /*005c*/ 	.word	0x00000000
        /*0060*/ 	.short	0x0006
        /*0062*/ 	.short	0x0030
        /*0064*/ 	.byte	0x00, 0xf4, 0x21, 0x00


	//----- nvinfo : EIATTR_KPARAM_INFO
	.align		4
.L_23:
        /*0068*/ 	.byte	0x04, 0x17
        /*006a*/ 	.short	(.L_25 - .L_24)
.L_24:
        /*006c*/ 	.word	0x00000000
        /*0070*/ 	.short	0x0005
        /*0072*/ 	.short	0x0028
        /*0074*/ 	.byte	0x00, 0xf4, 0x21, 0x00


	//----- nvinfo : EIATTR_KPARAM_INFO
	.align		4
.L_25:
        /*0078*/ 	.byte	0x04, 0x17
        /*007a*/ 	.short	(.L_27 - .L_26)
.L_26:
        /*007c*/ 	.word	0x00000000
        /*0080*/ 	.short	0x0004
        /*0082*/ 	.short	0x0020
        /*0084*/ 	.byte	0x00, 0xf4, 0x21, 0x00


	//----- nvinfo : EIATTR_KPARAM_INFO
	.align		4
.L_27:
        /*0088*/ 	.byte	0x04, 0x17
        /*008a*/ 	.short	(.L_29 - .L_28)
.L_28:
        /*008c*/ 	.word	0x00000000
        /*0090*/ 	.short	0x0003
        /*0092*/ 	.short	0x0018
        /*0094*/ 	.byte	0x00, 0xf4, 0x21, 0x00


	//----- nvinfo : EIATTR_KPARAM_INFO
	.align		4
.L_29:
        /*0098*/ 	.byte	0x04, 0x17
        /*009a*/ 	.short	(.L_31 - .L_30)
.L_30:
        /*009c*/ 	.word	0x00000000
        /*00a0*/ 	.short	0x0002
        /*00a2*/ 	.short	0x0010
        /*00a4*/ 	.byte	0x00, 0xf4, 0x21, 0x00


	//----- nvinfo : EIATTR_KPARAM_INFO
	.align		4
.L_31:
        /*00a8*/ 	.byte	0x04, 0x17
        /*00aa*/ 	.short	(.L_33 - .L_32)
.L_32:
        /*00ac*/ 	.word	0x00000000
        /*00b0*/ 	.short	0x0001
        /*00b2*/ 	.short	0x0008
        /*00b4*/ 	.byte	0x00, 0xf4, 0x21, 0x00


	//----- nvinfo : EIATTR_KPARAM_INFO
	.align		4
.L_33:
        /*00b8*/ 	.byte	0x04, 0x17
        /*00ba*/ 	.short	(.L_35 - .L_34)
.L_34:
        /*00bc*/ 	.word	0x00000000
        /*00c0*/ 	.short	0x0000
        /*00c2*/ 	.short	0x0000
        /*00c4*/ 	.byte	0x00, 0xf4, 0x21, 0x00


	//----- nvinfo : EIATTR_SPARSE_MMA_MASK
	.align		4
.L_35:
        /*00c8*/ 	.byte	0x03, 0x50
        /*00ca*/ 	.short	0x0000


	//----- nvinfo : EIATTR_MAXREG_COUNT
	.align		4
        /*00cc*/ 	.byte	0x03, 0x1b
        /*00ce*/ 	.short	0x00ff


	//----- nvinfo : EIATTR_EXIT_INSTR_OFFSETS
	.align		4
        /*00d0*/ 	.byte	0x04, 0x1c
        /*00d2*/ 	.short	(.L_37 - .L_36)


	//   ....[0]....
.L_36:
        /*00d4*/ 	.word	0x00000b60


	//   ....[1]....
        /*00d8*/ 	.word	0x00000b80


	//----- nvinfo : EIATTR_REQNTID
	.align		4
.L_37:
        /*00dc*/ 	.byte	0x04, 0x10
        /*00de*/ 	.short	(.L_39 - .L_38)
.L_38:
        /*00e0*/ 	.word	0x00000080
        /*00e4*/ 	.word	0x00000001
        /*00e8*/ 	.word	0x00000001


	//----- nvinfo : EIATTR_CBANK_PARAM_SIZE
	.align		4
.L_39:
        /*00ec*/ 	.byte	0x03, 0x19
        /*00ee*/ 	.short	0x005c


	//----- nvinfo : EIATTR_PARAM_CBANK
	.align		4
        /*00f0*/ 	.byte	0x04, 0x0a
        /*00f2*/ 	.short	(.L_41 - .L_40)
	.align		4
.L_40:
        /*00f4*/ 	.word	index@(.nv.constant0.triton_poi_fused__native_batch_norm_legit_no_training_add_relu_17)
        /*00f8*/ 	.short	0x0210
        /*00fa*/ 	.short	0x005c


	//----- nvinfo : EIATTR_SW_WAR
	.align		4
.L_41:
        /*00fc*/ 	.byte	0x04, 0x36
        /*00fe*/ 	.short	(.L_43 - .L_42)
.L_42:
        /*0100*/ 	.word	0x00000008
.L_43:


//--------------------- .nv.callgraph             --------------------------
	.section	.nv.callgraph,"",@"SHT_CUDA_CALLGRAPH"
	.align	4
	.sectionentsize	8
	.align		4
        /*0000*/ 	.word	0x00000000
	.align		4
        /*0004*/ 	.word	0xffffffff
	.align		4
        /*0008*/ 	.word	0x00000000
	.align		4
        /*000c*/ 	.word	0xfffffffe
	.align		4
        /*0010*/ 	.word	0x00000000
	.align		4
        /*0014*/ 	.word	0xfffffffd
	.align		4
        /*0018*/ 	.word	0x00000000
	.align		4
        /*001c*/ 	.word	0xfffffffc


//--------------------- .nv.constant4             --------------------------
	.section	.nv.constant4,"a",@progbits
	.align	8
	.align		8
.nv.constant4:
        /*0000*/ 	.dword	_$_str
	.align		8
        /*0008*/ 	.dword	_$_str_$_2


//--------------------- .text.triton_poi_fused__native_batch_norm_legit_no_training_add_relu_17 --------------------------
	.section	.text.triton_poi_fused__native_batch_norm_legit_no_training_add_relu_17,"ax",@progbits
	.align	128
        .global         triton_poi_fused__native_batch_norm_legit_no_training_add_relu_17
        .type           triton_poi_fused__native_batch_norm_legit_no_training_add_relu_17,@function
        .size           triton_poi_fused__native_batch_norm_legit_no_training_add_relu_17,(.L_x_1 - triton_poi_fused__native_batch_norm_legit_no_training_add_relu_17)
        .other          triton_poi_fused__native_batch_norm_legit_no_training_add_relu_17,@"STO_CUDA_ENTRY STV_DEFAULT"
triton_poi_fused__native_batch_norm_legit_no_training_add_relu_17:
.text.triton_poi_fused__native_batch_norm_legit_no_training_add_relu_17:
[----:B------:R-:W0:Y:S01]  /*0000*/  LDC R1, c[0x0][0x28] ;  /* 0x00000a00ff017b82 */ /* 0x000e220000000800 */
[----:B------:R-:W1:Y:S01]  /*0010*/  S2R R0, SR_TID.X ;  /* 0x0000000000007919 */ /* 0x000e620000002100 */
[----:B------:R-:W-:-:S06]  /*0020*/  HFMA2.MMA R36, -RZ, RZ, 0, 0 ;  /* 0x00000000ff247435 */ /* 0x000fcc00000001ff */
[----:B------:R-:W2:Y:S01]  /*0030*/  LDC.64 R4, c[0x0][0x228] ;  /* 0x00008a00ff047b82 */ /* 0x000ea20000000a00 */
[----:B------:R-:W-:Y:S01]  /*0040*/  CS2R R20, SRZ ;  /* 0x0000000000147805 */ /* 0x000fe2000001ff00 */
[----:B------:R-:W3:Y:S01]  /*0050*/  S2R R37, SR_CTAID.X ;  /* 0x0000000000257919 */ /* 0x000ee20000002500 */
[----:B------:R-:W-:Y:S01]  /*0060*/  CS2R R22, SRZ ;  /* 0x0000000000167805 */ /* 0x000fe2000001ff00 */
[----:B------:R-:W-:-:S04]  /*0070*/  ULDC.64 UR4, c[0x0][0x208] ;  /* 0x0000820000047ab9 */ /* 0x000fc80000000a00 */
[----:B------:R-:W4:Y:S08]  /*0080*/  LDC.64 R8, c[0x0][0x218] ;  /* 0x00008600ff087b82 */ /* 0x000f300000000a00 */
[----:B------:R-:W5:Y:S01]  /*0090*/  LDC.64 R10, c[0x0][0x220] ;  /* 0x00008800ff0a7b82 */ /* 0x000f620000000a00 */
[----:B------:R-:W-:Y:S02]  /*00a0*/  CS2R R16, SRZ ;  /* 0x0000000000107805 */ /* 0x000fe4000001ff00 */
[----:B------:R-:W-:-:S02]  /*00b0*/  CS2R R18, SRZ ;  /* 0x0000000000127805 */ /* 0x000fc4000001ff00 */
[----:B------:R-:W-:Y:S02]  /*00c0*/  CS2R R12, SRZ ;  /* 0x00000000000c7805 */ /* 0x000fe4000001ff00 */
[----:B------:R-:W-:Y:S01]  /*00d0*/  CS2R R14, SRZ ;  /* 0x00000000000e7805 */ /* 0x000fe2000001ff00 */
[----:B------:R-:W5:Y:S01]  /*00e0*/  LDC.64 R30, c[0x0][0x240] ;  /* 0x00009000ff1e7b82 */ /* 0x000f620000000a00 */
[----:B-1----:R-:W-:-:S07]  /*00f0*/  SHF.L.U32 R0, R0, 0x2, RZ ;  /* 0x0000000200007819 */ /* 0x002fce00000006ff */
[----:B------:R-:W1:Y:S01]  /*0100*/  LDC.64 R26, c[0x0][0x248] ;  /* 0x00009200ff1a7b82 */ /* 0x000e620000000a00 */
[----:B------:R-:W-:-:S04]  /*0110*/  LOP3.LUT R0, R0, 0x1fc, RZ, 0xc0, !PT ;  /* 0x000001fc00007812 */ /* 0x000fc800078ec0ff */
[----:B---3--:R-:W-:-:S03]  /*0120*/  LEA R37, R37, R0, 0x9 ;  /* 0x0000000025257211 */ /* 0x008fc600078e48ff */
[----:B------:R-:W3:Y:S01]  /*0130*/  LDC.64 R24, c[0x0][0x250] ;  /* 0x00009400ff187b82 */ /* 0x000ee20000000a00 */
[C---:B------:R-:W-:Y:S01]  /*0140*/  ISETP.GE.AND P0, PT, R37.reuse, 0xb600, PT ;  /* 0x0000b6002500780c */ /* 0x040fe20003f06270 */
[----:B------:R-:W-:-:S05]  /*0150*/  IMAD.HI R0, R37, -0x4bf4bf4b, R36 ;  /* 0xb40b40b525007827 */ /* 0x000fca00078e0224 */
[----:B------:R-:W-:Y:S01]  /*0160*/  SHF.R.U32.HI R3, RZ, 0x1f, R0 ;  /* 0x0000001fff037819 */ /* 0x000fe20000011600 */
[----:B------:R-:W1:Y:S03]  /*0170*/  LDC.64 R28, c[0x0][0x230] ;  /* 0x00008c00ff1c7b82 */ /* 0x000e660000000a00 */
[----:B------:R-:W-:-:S05]  /*0180*/  LEA.HI.SX32 R3, R0, R3, 0x17 ;  /* 0x0000000300037211 */ /* 0x000fca00078fbaff */
[----:B------:R-:W-:-:S04]  /*0190*/  IMAD R2, R3, -0x2d8, R37 ;  /* 0xfffffd2803027824 */ /* 0x000fc800078e0225 */
[----:B--2---:R-:W-:-:S05]  /*01a0*/  IMAD.WIDE R4, R2, 0x4, R4 ;  /* 0x0000000402047825 */ /* 0x004fca00078e0204 */
[----:B------:R2:W3:Y:S01]  /*01b0*/  @!P0 LDG.E.EL.128 R20, desc[UR4][R4.64] ;  /* 0x0000000404148981 */ /* 0x0004e2000c2e1d00 */
[----:B----4-:R-:W-:-:S04]  /*01c0*/  IMAD.WIDE R8, R37, 0x4, R8 ;  /* 0x0000000425087825 */ /* 0x010fc800078e0208 */
[----:B-----5:R-:W-:Y:S01]  /*01d0*/  IMAD.WIDE R10, R2, 0x4, R10 ;  /* 0x00000004020a7825 */ /* 0x020fe200078e020a */
[----:B------:R4:W5:Y:S04]  /*01e0*/  @!P0 LDG.E.128 R16, desc[UR4][R8.64] ;  /* 0x0000000408108981 */ /* 0x000968000c1e1d00 */
[----:B------:R4:W5:Y:S01]  /*01f0*/  @!P0 LDG.E.EL.128 R12, desc[UR4][R10.64] ;  /* 0x000000040a0c8981 */ /* 0x000962000c2e1d00 */
[----:B--2---:R-:W-:Y:S02]  /*0200*/  CS2R R4, SRZ ;  /* 0x0000000000047805 */ /* 0x004fe4000001ff00 */
[----:B------:R-:W-:Y:S01]  /*0210*/  CS2R R6, SRZ ;  /* 0x0000000000067805 */ /* 0x000fe2000001ff00 */
[----:B0-----:R-:W-:Y:S01]  /*0220*/  IMAD.WIDE R30, R37, 0x4, R30 ;  /* 0x00000004251e7825 */ /* 0x001fe200078e021e */
[----:B------:R-:W-:-:S02]  /*0230*/  CS2R R32, SRZ ;  /* 0x0000000000207805 */ /* 0x000fc4000001ff00 */
[----:B------:R-:W-:Y:S02]  /*0240*/  CS2R R34, SRZ ;  /* 0x0000000000227805 */ /* 0x000fe4000001ff00 */
[----:B----4-:R-:W-:Y:S01]  /*0250*/  CS2R R8, SRZ ;  /* 0x0000000000087805 */ /* 0x010fe2000001ff00 */
[----:B------:R1:W2:Y:S01]  /*0260*/  @!P0 LDG.E.128 R4, desc[UR4][R30.64] ;  /* 0x000000041e048981 */ /* 0x0002a2000c1e1d00 */
[----:B------:R-:W-:Y:S01]  /*0270*/  CS2R R10, SRZ ;  /* 0x00000000000a7805 */ /* 0x000fe2000001ff00 */
[----:B---3--:R-:W-:Y:S01]  /*0280*/  IMAD.WIDE R24, R2, 0x4, R24 ;  /* 0x0000000402187825 */ /* 0x008fe200078e0218 */
[----:B------:R-:W-:-:S04]  /*0290*/  MOV R3, 0x3e800000 ;  /* 0x3e80000000037802 */ /* 0x000fc80000000f00 */
[----:B------:R0:W3:Y:S01]  /*02a0*/  @!P0 LDG.E.EL.128 R32, desc[UR4][R24.64] ;  /* 0x0000000418208981 */ /* 0x0000e2000c2e1d00 */
[----:B-1----:R-:W-:-:S05]  /*02b0*/  IMAD.WIDE R30, R2, 0x4, R26 ;  /* 0x00000004021e7825 */ /* 0x002fca00078e021a */
[----:B------:R-:W2:Y:S01]  /*02c0*/  @!P0 LDG.E.EL.128 R8, desc[UR4][R30.64] ;  /* 0x000000041e088981 */ /* 0x000ea2000c2e1d00 */
[----:B------:R-:W-:Y:S01]  /*02d0*/  CS2R R26, SRZ ;  /* 0x00000000001a7805 */ /* 0x000fe2000001ff00 */
[----:B------:R-:W-:Y:S01]  /*02e0*/  IMAD.WIDE R28, R2, 0x4, R28 ;  /* 0x00000004021c7825 */ /* 0x000fe200078e021c */
[----:B0-----:R-:W-:-:S06]  /*02f0*/  CS2R R24, SRZ ;  /* 0x0000000000187805 */ /* 0x001fcc000001ff00 */
[----:B------:R5:W4:Y:S01]  /*0300*/  @!P0 LDG.E.EL.128 R24, desc[UR4][R28.64] ;  /* 0x000000041c188981 */ /* 0x000b22000c2e1d00 */
[----:B------:R-:W-:Y:S01]  /*0310*/  FADD R20, R20, 9.9999997473787516356e-06 ;  /* 0x3727c5ac14147421 */ /* 0x000fe20000000000 */
[----:B------:R-:W-:-:S05]  /*0320*/  FADD R0, R21, 9.9999997473787516356e-06 ;  /* 0x3727c5ac15007421 */ /* 0x000fca0000000000 */
[----:B------:R-:W0:Y:S01]  /*0330*/  MUFU.SQRT R20, R20 ;  /* 0x0000001400147308 */ /* 0x000e220000002000 */
[----:B------:R-:W-:Y:S01]  /*0340*/  FADD R21, R22, 9.9999997473787516356e-06 ;  /* 0x3727c5ac16157421 */ /* 0x000fe20000000000 */
[----:B------:R-:W-:-:S06]  /*0350*/  FADD R22, R23, 9.9999997473787516356e-06 ;  /* 0x3727c5ac17167421 */ /* 0x000fcc0000000000 */
[----:B------:R-:W1:Y:S08]  /*0360*/  MUFU.SQRT R0, R0 ;  /* 0x0000000000007308 */ /* 0x000e700000002000 */
[----:B------:R-:W2:Y:S01]  /*0370*/  MUFU.SQRT R21, R21 ;  /* 0x0000001500157308 */ /* 0x000ea20000002000 */
[C---:B0-----:R-:W-:Y:S02]  /*0380*/  FSETP.GT.AND P5, PT, R20.reuse, 8.50705917302346158658e+37, PT ;  /* 0x7e8000001400780b */ /* 0x041fe40003fa4000 */
[----:B------:R-:W-:-:S05]  /*0390*/  FSETP.GEU.AND P1, PT, R20, 1.175494350822287508e-38, PT ;  /* 0x008000001400780b */ /* 0x000fca0003f2e000 */
[----:B------:R-:W0:Y:S01]  /*03a0*/  MUFU.SQRT R22, R22 ;  /* 0x0000001600167308 */ /* 0x000e220000002000 */
[C---:B-1----:R-:W-:Y:S02]  /*03b0*/  FSETP.GT.AND P2, PT, R0.reuse, 8.50705917302346158658e+37, PT ;  /* 0x7e8000000000780b */ /* 0x042fe40003f44000 */
[----:B------:R-:W-:Y:S02]  /*03c0*/  FSETP.GEU.AND P3, PT, R0, 1.175494350822287508e-38, PT ;  /* 0x008000000000780b */ /* 0x000fe40003f6e000 */
[----:B------:R-:W-:Y:S01]  /*03d0*/  FSEL R23, R3, 1, P5 ;  /* 0x3f80000003177808 */ /* 0x000fe20002800000 */
[----:B------:R-:W-:Y:S01]  /*03e0*/  @P5 FMUL R20, R20, 0.25 ;  /* 0x3e80000014145820 */ /* 0x000fe20000400000 */
[C---:B--2---:R-:W-:Y:S02]  /*03f0*/  FSETP.GT.AND P4, PT, R21.reuse, 8.50705917302346158658e+37, PT ;  /* 0x7e8000001500780b */ /* 0x044fe40003f84000 */
[----:B------:R-:W-:Y:S01]  /*0400*/  FSETP.GEU.AND P5, PT, R21, 1.175494350822287508e-38, PT ;  /* 0x008000001500780b */ /* 0x000fe20003fae000 */
[----:B------:R-:W-:Y:S01]  /*0410*/  @!P1 FMUL R20, R20, 16777216 ;  /* 0x4b80000014149820 */ /* 0x000fe20000400000 */
[----:B------:R-:W-:-:S03]  /*0420*/  @!P1 FMUL R23, R23, 16777216 ;  /* 0x4b80000017179820 */ /* 0x000fc60000400000 */
[----:B------:R-:W-:Y:S01]  /*0430*/  @P2 FMUL R0, R0, 0.25 ;  /* 0x3e80000000002820 */ /* 0x000fe20000400000 */
[C---:B0-----:R-:W-:Y:S02]  /*0440*/  FSETP.GT.AND P6, PT, R22.reuse, 8.50705917302346158658e+37, PT ;  /* 0x7e8000001600780b */ /* 0x041fe40003fc4000 */
[----:B------:R-:W-:Y:S01]  /*0450*/  FSETP.GEU.AND P1, PT, R22, 1.175494350822287508e-38, PT ;  /* 0x008000001600780b */ /* 0x000fe20003f2e000 */
[----:B------:R-:W-:Y:S01]  /*0460*/  @!P3 FMUL R0, R0, 16777216 ;  /* 0x4b8000000000b820 */ /* 0x000fe20000400000 */
[----:B------:R-:W0:Y:S01]  /*0470*/  MUFU.RCP R20, R20 ;  /* 0x0000001400147308 */ /* 0x000e220000001000 */
[----:B------:R-:W-:Y:S01]  /*0480*/  @P4 FMUL R21, R21, 0.25 ;  /* 0x3e80000015154820 */ /* 0x000fe20000400000 */
[----:B-----5:R-:W-:Y:S01]  /*0490*/  FADD R29, -R12, R16 ;  /* 0x000000100c1d7221 */ /* 0x020fe20000000100 */
[----:B------:R-:W-:Y:S02]  /*04a0*/  FADD R28, -R13, R17 ;  /* 0x000000110d1c7221 */ /* 0x000fe40000000100 */
[----:B------:R-:W1:Y:S03]  /*04b0*/  LDC.64 R16, c[0x0][0x238] ;  /* 0x00008e00ff107b82 */ /* 0x000e660000000a00 */
[----:B------:R-:W2:Y:S01]  /*04c0*/  MUFU.RCP R0, R0 ;  /* 0x0000000000007308 */ /* 0x000ea20000001000 */
[----:B------:R-:W-:Y:S01]  /*04d0*/  @P6 FMUL R22, R22, 0.25 ;  /* 0x3e80000016166820 */ /* 0x000fe20000400000 */
[----:B------:R-:W-:Y:S01]  /*04e0*/  @!P5 FMUL R21, R21, 16777216 ;  /* 0x4b8000001515d820 */ /* 0x000fe20000400000 */
[----:B------:R-:W-:-:S02]  /*04f0*/  FSEL R13, R3, 1, P2 ;  /* 0x3f800000030d7808 */ /* 0x000fc40001000000 */
[----:B------:R-:W-:-:S03]  /*0500*/  @!P1 FMUL R22, R22, 16777216 ;  /* 0x4b80000016169820 */ /* 0x000fc60000400000 */
[----:B------:R-:W5:Y:S01]  /*0510*/  MUFU.RCP R21, R21 ;  /* 0x0000001500157308 */ /* 0x000f620000001000 */
[----:B------:R-:W-:Y:S01]  /*0520*/  @!P3 FMUL R13, R13, 16777216 ;  /* 0x4b8000000d0db820 */ /* 0x000fe20000400000 */
[----:B0-----:R-:W-:-:S06]  /*0530*/  FMUL R20, R20, R23 ;  /* 0x0000001714147220 */ /* 0x001fcc0000400000 */
[----:B------:R-:W0:Y:S01]  /*0540*/  MUFU.RCP R12, R22 ;  /* 0x00000016000c7308 */ /* 0x000e220000001000 */
[----:B--2---:R-:W-:Y:S01]  /*0550*/  FMUL R13, R0, R13 ;  /* 0x0000000d000d7220 */ /* 0x004fe20000400000 */
[C---:B------:R-:W-:Y:S02]  /*0560*/  FSEL R0, R3.reuse, 1, P4 ;  /* 0x3f80000003007808 */ /* 0x040fe40002000000 */
[----:B------:R-:W-:-:S03]  /*0570*/  FSEL R23, R3, 1, P6 ;  /* 0x3f80000003177808 */ /* 0x000fc60003000000 */
[----:B------:R-:W-:Y:S02]  /*0580*/  @!P5 FMUL R0, R0, 16777216 ;  /* 0x4b8000000000d820 */ /* 0x000fe40000400000 */
[----:B------:R-:W-:Y:S01]  /*0590*/  @!P1 FMUL R23, R23, 16777216 ;  /* 0x4b80000017179820 */ /* 0x000fe20000400000 */
[----:B------:R-:W-:Y:S01]  /*05a0*/  FMUL R29, R20, R29 ;  /* 0x0000001d141d7220 */ /* 0x000fe20000400000 */
[----:B-----5:R-:W-:Y:S01]  /*05b0*/  FMUL R0, R21, R0 ;  /* 0x0000000015007220 */ /* 0x020fe20000400000 */
[----:B------:R-:W-:Y:S01]  /*05c0*/  CS2R R20, SRZ ;  /* 0x0000000000147805 */ /* 0x000fe2000001ff00 */
[----:B-1----:R-:W-:-:S04]  /*05d0*/  IMAD.WIDE R16, R2, 0x4, R16 ;  /* 0x0000000402107825 */ /* 0x002fc800078e0210 */
[----:B0-----:R-:W-:Y:S01]  /*05e0*/  FMUL R12, R12, R23 ;  /* 0x000000170c0c7220 */ /* 0x001fe20000400000 */
[----:B------:R-:W-:-:S06]  /*05f0*/  CS2R R22, SRZ ;  /* 0x0000000000167805 */ /* 0x000fcc000001ff00 */
[----:B------:R0:W4:Y:S01]  /*0600*/  @!P0 LDG.E.EL.128 R20, desc[UR4][R16.64] ;  /* 0x0000000410148981 */ /* 0x000122000c2e1d00 */
[----:B------:R-:W-:Y:S01]  /*0610*/  FADD R8, -R8, R4 ;  /* 0x0000000408087221 */ /* 0x000fe20000000100 */
[----:B---3--:R-:W-:Y:S01]  /*0620*/  FADD R4, R32, 9.9999997473787516356e-06 ;  /* 0x3727c5ac20047421 */ /* 0x008fe20000000000 */
[----:B------:R-:W-:-:S05]  /*0630*/  FADD R34, R34, 9.9999997473787516356e-06 ;  /* 0x3727c5ac22227421 */ /* 0x000fca0000000000 */
[----:B------:R-:W1:Y:S01]  /*0640*/  MUFU.SQRT R4, R4 ;  /* 0x0000000400047308 */ /* 0x000e620000002000 */
[----:B------:R-:W-:Y:S01]  /*0650*/  FADD R33, R33, 9.9999997473787516356e-06 ;  /* 0x3727c5ac21217421 */ /* 0x000fe20000000000 */
[----:B0-----:R-:W0:Y:S06]  /*0660*/  LDC.64 R16, c[0x0][0x258] ;  /* 0x00009600ff107b82 */ /* 0x001e2c0000000a00 */
[----:B------:R-:W2:Y:S08]  /*0670*/  MUFU.SQRT R32, R33 ;  /* 0x0000002100207308 */ /* 0x000eb00000002000 */
[----:B------:R-:W3:Y:S01]  /*0680*/  MUFU.SQRT R34, R34 ;  /* 0x0000002200227308 */ /* 0x000ee20000002000 */
[----:B-1----:R-:W-:-:S02]  /*0690*/  FSETP.GT.AND P5, PT, R4, 8.50705917302346158658e+37, PT ;  /* 0x7e8000000400780b */ /* 0x002fc40003fa4000 */
[----:B------:R-:W-:Y:S02]  /*06a0*/  FSETP.GEU.AND P1, PT, R4, 1.175494350822287508e-38, PT ;  /* 0x008000000400780b */ /* 0x000fe40003f2e000 */
[C---:B--2---:R-:W-:Y:S02]  /*06b0*/  FSETP.GT.AND P2, PT, R32.reuse, 8.50705917302346158658e+37, PT ;  /* 0x7e8000002000780b */ /* 0x044fe40003f44000 */
[----:B------:R-:W-:Y:S02]  /*06c0*/  FSEL R36, R3, 1, P5 ;  /* 0x3f80000003247808 */ /* 0x000fe40002800000 */
[----:B------:R-:W-:Y:S02]  /*06d0*/  FSETP.GEU.AND P3, PT, R32, 1.175494350822287508e-38, PT ;  /* 0x008000002000780b */ /* 0x000fe40003f6e000 */
[----:B---3--:R-:W-:-:S03]  /*06e0*/  FSETP.GT.AND P4, PT, R34, 8.50705917302346158658e+37, PT ;  /* 0x7e8000002200780b */ /* 0x008fc60003f84000 */
[----:B------:R-:W-:Y:S01]  /*06f0*/  @P5 FMUL R4, R4, 0.25 ;  /* 0x3e80000004045820 */ /* 0x000fe20000400000 */
[----:B------:R-:W-:-:S03]  /*0700*/  FSETP.GEU.AND P5, PT, R34, 1.175494350822287508e-38, PT ;  /* 0x008000002200780b */ /* 0x000fc60003fae000 */
[----:B------:R-:W-:Y:S01]  /*0710*/  @!P1 FMUL R4, R4, 16777216 ;  /* 0x4b80000004049820 */ /* 0x000fe20000400000 */
[----:B------:R-:W-:Y:S01]  /*0720*/  FMUL R13, R13, R28 ;  /* 0x0000001c0d0d7220 */ /* 0x000fe20000400000 */
[----:B------:R-:W-:Y:S01]  /*0730*/  FADD R9, -R9, R5 ;  /* 0x0000000509097221 */ /* 0x000fe20000000100 */
[----:B------:R-:W-:Y:S01]  /*0740*/  @P2 FMUL R32, R32, 0.25 ;  /* 0x3e80000020202820 */ /* 0x000fe20000400000 */
[----:B------:R1:W2:Y:S01]  /*0750*/  MUFU.RCP R33, R4 ;  /* 0x0000000400217308 */ /* 0x0002a20000001000 */
[----:B------:R-:W-:Y:S01]  /*0760*/  CS2R R30, SRZ ;  /* 0x00000000001e7805 */ /* 0x000fe2000001ff00 */
[----:B0-----:R-:W-:-:S04]  /*0770*/  IMAD.WIDE R16, R2, 0x4, R16 ;  /* 0x0000000402107825 */ /* 0x001fc800078e0210 */
[----:B------:R-:W-:Y:S01]  /*0780*/  @P4 FMUL R34, R34, 0.25 ;  /* 0x3e80000022224820 */ /* 0x000fe20000400000 */
[----:B------:R-:W-:Y:S01]  /*0790*/  @!P3 FMUL R32, R32, 16777216 ;  /* 0x4b8000002020b820 */ /* 0x000fe20000400000 */
[----:B-1----:R-:W0:Y:S02]  /*07a0*/  LDC.64 R4, c[0x0][0x260] ;  /* 0x00009800ff047b82 */ /* 0x002e240000000a00 */
[----:B------:R-:W-:Y:S01]  /*07b0*/  @!P5 FMUL R34, R34, 16777216 ;  /* 0x4b8000002222d820 */ /* 0x000fe20000400000 */
[----:B------:R-:W-:Y:S01]  /*07c0*/  FADD R35, R35, 9.9999997473787516356e-06 ;  /* 0x3727c5ac23237421 */ /* 0x000fe20000000000 */
[----:B------:R-:W-:-:S04]  /*07d0*/  @!P1 FMUL R36, R36, 16777216 ;  /* 0x4b80000024249820 */ /* 0x000fc80000400000 */
[----:B--2---:R-:W-:-:S04]  /*07e0*/  FMUL R33, R33, R36 ;  /* 0x0000002421217220 */ /* 0x004fc80000400000 */
[----:B------:R-:W-:Y:S01]  /*07f0*/  FMUL R8, R33, R8 ;  /* 0x0000000821087220 */ /* 0x000fe20000400000 */
[----:B0-----:R-:W-:-:S04]  /*0800*/  IMAD.WIDE R4, R2, 0x4, R4 ;  /* 0x0000000402047825 */ /* 0x001fc800078e0204 */
[----:B----4-:R-:W-:Y:S01]  /*0810*/  FFMA R20, R29, R24, R20 ;  /* 0x000000181d147223 */ /* 0x010fe20000000014 */
[----:B------:R-:W-:-:S06]  /*0820*/  CS2R R28, SRZ ;  /* 0x00000000001c7805 */ /* 0x000fcc000001ff00 */
[----:B------:R0:W2:Y:S01]  /*0830*/  @!P0 LDG.E.EL.128 R28, desc[UR4][R16.64] ;  /* 0x00000004101c8981 */ /* 0x0000a2000c2e1d00 */
[----:B------:R1:W-:Y:S08]  /*0840*/  MUFU.SQRT R24, R35 ;  /* 0x0000002300187308 */ /* 0x0003f00000002000 */
[----:B0-----:R0:W3:Y:S01]  /*0850*/  MUFU.RCP R16, R32 ;  /* 0x0000002000107308 */ /* 0x0010e20000001000 */
[----:B-1----:R-:W-:-:S07]  /*0860*/  FSEL R35, R3, 1, P2 ;  /* 0x3f80000003237808 */ /* 0x002fce0001000000 */
[----:B------:R1:W4:Y:S01]  /*0870*/  MUFU.RCP R17, R34 ;  /* 0x0000002200117308 */ /* 0x0003220000001000 */
[----:B0-----:R-:W-:Y:S01]  /*0880*/  FSEL R32, R3, 1, P4 ;  /* 0x3f80000003207808 */ /* 0x001fe20002000000 */
[----:B------:R-:W-:-:S04]  /*0890*/  @!P3 FMUL R35, R35, 16777216 ;  /* 0x4b8000002323b820 */ /* 0x000fc80000400000 */
[----:B------:R-:W-:Y:S01]  /*08a0*/  @!P5 FMUL R32, R32, 16777216 ;  /* 0x4b8000002020d820 */ /* 0x000fe20000400000 */
[----:B---3--:R-:W-:Y:S01]  /*08b0*/  FMUL R16, R16, R35 ;  /* 0x0000002310107220 */ /* 0x008fe20000400000 */
[----:B-1----:R-:W-:Y:S02]  /*08c0*/  CS2R R34, SRZ ;  /* 0x0000000000227805 */ /* 0x002fe4000001ff00 */
[----:B----4-:R-:W-:Y:S01]  /*08d0*/  FMUL R17, R17, R32 ;  /* 0x0000002011117220 */ /* 0x010fe20000400000 */
[----:B------:R-:W-:-:S06]  /*08e0*/  CS2R R32, SRZ ;  /* 0x0000000000207805 */ /* 0x000fcc000001ff00 */
[----:B------:R0:W2:Y:S01]  /*08f0*/  @!P0 LDG.E.EL.128 R32, desc[UR4][R4.64] ;  /* 0x0000000404208981 */ /* 0x0000a2000c2e1d00 */
[C---:B------:R-:W-:Y:S02]  /*0900*/  FSETP.GT.AND P6, PT, R24.reuse, 8.50705917302346158658e+37, PT ;  /* 0x7e8000001800780b */ /* 0x040fe40003fc4000 */
[----:B------:R-:W-:Y:S01]  /*0910*/  FSETP.GEU.AND P1, PT, R24, 1.175494350822287508e-38, PT ;  /* 0x008000001800780b */ /* 0x000fe20003f2e000 */
[----:B------:R-:W-:Y:S01]  /*0920*/  FADD R14, -R14, R18 ;  /* 0x000000120e0e7221 */ /* 0x000fe20000000100 */
[----:B------:R-:W-:Y:S01]  /*0930*/  FADD R19, -R15, R19 ;  /* 0x000000130f137221 */ /* 0x000fe20000000100 */
[----:B0-----:R-:W0:Y:S08]  /*0940*/  LDC.64 R4, c[0x0][0x210] ;  /* 0x00008400ff047b82 */ /* 0x001e300000000a00 */
[----:B------:R-:W-:-:S04]  /*0950*/  @P6 FMUL R24, R24, 0.25 ;  /* 0x3e80000018186820 */ /* 0x000fc80000400000 */
[----:B------:R-:W-:-:S06]  /*0960*/  @!P1 FMUL R24, R24, 16777216 ;  /* 0x4b80000018189820 */ /* 0x000fcc0000400000 */
[----:B------:R-:W1:Y:S01]  /*0970*/  MUFU.RCP R24, R24 ;  /* 0x0000001800187308 */ /* 0x000e620000001000 */
[----:B------:R-:W-:Y:S01]  /*0980*/  FSEL R3, R3, 1, P6 ;  /* 0x3f80000003037808 */ /* 0x000fe20003000000 */
[----:B------:R-:W-:-:S04]  /*0990*/  FMUL R15, R0, R14 ;  /* 0x0000000e000f7220 */ /* 0x000fc80000400000 */
[----:B------:R-:W-:Y:S01]  /*09a0*/  @!P1 FMUL R3, R3, 16777216 ;  /* 0x4b80000003039820 */ /* 0x000fe20000400000 */
[----:B------:R-:W-:Y:S01]  /*09b0*/  FADD R6, -R10, R6 ;  /* 0x000000060a067221 */ /* 0x000fe20000000100 */
[----:B------:R-:W-:Y:S01]  /*09c0*/  FADD R0, -R11, R7 ;  /* 0x000000070b007221 */ /* 0x000fe20000000100 */
[----:B------:R-:W-:Y:S01]  /*09d0*/  FMUL R12, R12, R19 ;  /* 0x000000130c0c7220 */ /* 0x000fe20000400000 */
[----:B------:R-:W-:Y:S01]  /*09e0*/  FMUL R16, R16, R9 ;  /* 0x0000000910107220 */ /* 0x000fe20000400000 */
[----:B------:R-:W-:Y:S01]  /*09f0*/  FMUL R17, R17, R6 ;  /* 0x0000000611117220 */ /* 0x000fe20000400000 */
[----:B-1----:R-:W-:-:S04]  /*0a00*/  FMUL R3, R24, R3 ;  /* 0x0000000318037220 */ /* 0x002fc80000400000 */
[----:B------:R-:W-:Y:S01]  /*0a10*/  FMUL R0, R3, R0 ;  /* 0x0000000003007220 */ /* 0x000fe20000400000 */
[----:B------:R-:W-:Y:S01]  /*0a20*/  FFMA R13, R13, R25, R21 ;  /* 0x000000190d0d7223 */ /* 0x000fe20000000015 */
[----:B------:R-:W-:Y:S01]  /*0a30*/  FFMA R15, R15, R26, R22 ;  /* 0x0000001a0f0f7223 */ /* 0x000fe20000000016 */
[----:B------:R-:W-:Y:S01]  /*0a40*/  FFMA R12, R12, R27, R23 ;  /* 0x0000001b0c0c7223 */ /* 0x000fe20000000017 */
[----:B0-----:R-:W-:-:S04]  /*0a50*/  IMAD.WIDE R4, R37, 0x4, R4 ;  /* 0x0000000425047825 */ /* 0x001fc800078e0204 */
[----:B--2---:R-:W-:Y:S01]  /*0a60*/  FFMA R3, R8, R28, R32 ;  /* 0x0000001c08037223 */ /* 0x004fe20000000020 */
[----:B------:R-:W-:Y:S01]  /*0a70*/  FFMA R16, R16, R29, R33 ;  /* 0x0000001d10107223 */ /* 0x000fe20000000021 */
[----:B------:R-:W-:Y:S01]  /*0a80*/  FFMA R30, R17, R30, R34 ;  /* 0x0000001e111e7223 */ /* 0x000fe20000000022 */
[----:B------:R-:W-:Y:S02]  /*0a90*/  FFMA R31, R0, R31, R35 ;  /* 0x0000001f001f7223 */ /* 0x000fe40000000023 */
[C---:B------:R-:W-:Y:S01]  /*0aa0*/  FSETP.GEU.AND P1, PT, R20.reuse, -R3, PT ;  /* 0x800000031400720b */ /* 0x040fe20003f2e000 */
[----:B------:R-:W-:Y:S01]  /*0ab0*/  FADD R3, R20, R3 ;  /* 0x0000000314037221 */ /* 0x000fe20000000000 */
[C---:B------:R-:W-:Y:S01]  /*0ac0*/  FSETP.GEU.AND P2, PT, R13.reuse, -R16, PT ;  /* 0x800000100d00720b */ /* 0x040fe20003f4e000 */
[----:B------:R-:W-:Y:S01]  /*0ad0*/  FADD R13, R13, R16 ;  /* 0x000000100d0d7221 */ /* 0x000fe20000000000 */
[C---:B------:R-:W-:Y:S01]  /*0ae0*/  FSETP.GEU.AND P3, PT, R15.reuse, -R30, PT ;  /* 0x8000001e0f00720b */ /* 0x040fe20003f6e000 */
[----:B------:R-:W-:Y:S01]  /*0af0*/  FADD R15, R15, R30 ;  /* 0x0000001e0f0f7221 */ /* 0x000fe20000000000 */
[C---:B------:R-:W-:Y:S01]  /*0b00*/  FSETP.GEU.AND P4, PT, R12.reuse, -R31, PT ;  /* 0x8000001f0c00720b */ /* 0x040fe20003f8e000 */
[----:B------:R-:W-:Y:S01]  /*0b10*/  FADD R12, R12, R31 ;  /* 0x0000001f0c0c7221 */ /* 0x000fe20000000000 */
[----:B------:R-:W-:-:S02]  /*0b20*/  FSEL R8, R3, RZ, P1 ;  /* 0x000000ff03087208 */ /* 0x000fc40000800000 */
[----:B------:R-:W-:Y:S02]  /*0b30*/  FSEL R9, R13, RZ, P2 ;  /* 0x000000ff0d097208 */ /* 0x000fe40001000000 */
[----:B------:R-:W-:Y:S02]  /*0b40*/  FSEL R10, R15, RZ, P3 ;  /* 0x000000ff0f0a7208 */ /* 0x000fe40001800000 */
[----:B------:R-:W-:Y:S01]  /*0b50*/  FSEL R11, R12, RZ, P4 ;  /* 0x000000ff0c0b7208 */ /* 0x000fe20002000000 */
[----:B------:R-:W-:Y:S06]  /*0b60*/  @P0 EXIT ;  /* 0x000000000000094d */ /* 0x000fec0003800000 */
[----:B------:R-:W-:Y:S01]  /*0b70*/  STG.E.128 desc[UR4][R4.64], R8 ;  /* 0x0000000804007986 */ /* 0x000fe2000c101d04 */
[----:B------:R-:W-:Y:S05]  /*0b80*/  EXIT ;  /* 0x000000000000794d */ /* 0x000fea0003800000 */
.L_x_0:
[----:B------:R-:W-:-:S00]  /*0b90*/  BRA `(.L_x_0) ;  /* 0xfffffffc00fc7947 */ /* 0x000fc0000383ffff */
[----:B------:R-:W-:-:S00]  /*0ba0*/  NOP ;  /* 0x0000000000007918 */ /* 0x000fc00000000000 */
        /* <DEDUP_REMOVED lines=13> */
.L_x_1:


//--------------------- .nv.global.init           --------------------------
	.section	.nv.global.init,"aw",@progbits
.nv.global.init:
	.type		_$_str,@object
	.size		_$_str,(_$_str_$_2 - _$_str)
_$_str:
        /*0000*/ 	.byte	0x5f, 0x5f, 0x43, 0x55, 0x44, 0x41, 0x5f, 0x46, 0x54, 0x5a, 0x00
	.type		_$_str_$_2,@object
	.size		_$_str_$_2,(.L_1 - _$_str_$_2)
_$_str_$_2:
        /*000b*/ 	.byte	0x5f, 0x5f, 0x43, 0x55, 0x44, 0x41, 0x5f, 0x50, 0x52, 0x45, 0x43, 0x5f, 0x53, 0x51, 0x52, 0x54
        /*001b*/ 	.byte	0x00
.L_1:


//--------------------- .nv.constant0.triton_poi_fused__native_batch_norm_legit_no_training_add_relu_17 --------------------------
	.section	.nv.constant0.triton_poi_fused__native_batch_norm_legit_no_training_add_relu_17,"a",@progbits
	.sectionflags	@""
	.align	4
.nv.constant0.triton_poi_fused__native_batch_norm_legit_no_training_add_relu_17:
	.zero		620
